//
// Generated by NVIDIA NVVM Compiler
//
// Compiler Build ID: CL-36424714
// Cuda compilation tools, release 13.0, V13.0.88
// Based on NVVM 20.0.0
//

.version 9.0
.target sm_100
.address_size 64

	// .globl	_Z8d_matmulPiS_S_iii
// _ZZ8d_matmulPiS_S_iiiE11shared_mat1 has been demoted
// _ZZ8d_matmulPiS_S_iiiE11shared_mat2 has been demoted

.visible .entry _Z8d_matmulPiS_S_iii(
	.param .u64 .ptr .align 1 _Z8d_matmulPiS_S_iii_param_0,
	.param .u64 .ptr .align 1 _Z8d_matmulPiS_S_iii_param_1,
	.param .u64 .ptr .align 1 _Z8d_matmulPiS_S_iii_param_2,
	.param .u32 _Z8d_matmulPiS_S_iii_param_3,
	.param .u32 _Z8d_matmulPiS_S_iii_param_4,
	.param .u32 _Z8d_matmulPiS_S_iii_param_5
)
{
	.reg .pred 	%p<10>;
	.reg .b32 	%r<156>;
	.reg .b64 	%rd<13>;
	// demoted variable
	.shared .align 4 .b8 _ZZ8d_matmulPiS_S_iiiE11shared_mat1[1024];
	// demoted variable
	.shared .align 4 .b8 _ZZ8d_matmulPiS_S_iiiE11shared_mat2[1024];
	ld.param.u64 	%rd3, [_Z8d_matmulPiS_S_iii_param_0];
	ld.param.u64 	%rd4, [_Z8d_matmulPiS_S_iii_param_1];
	ld.param.u64 	%rd5, [_Z8d_matmulPiS_S_iii_param_2];
	ld.param.u32 	%r45, [_Z8d_matmulPiS_S_iii_param_4];
	ld.param.u32 	%r46, [_Z8d_matmulPiS_S_iii_param_5];
	mov.u32 	%r1, %ntid.x;
	mov.u32 	%r48, %ctaid.x;
	mov.u32 	%r2, %tid.x;
	mad.lo.s32 	%r3, %r48, %r1, %r2;
	mov.u32 	%r49, %ctaid.y;
	mov.u32 	%r50, %ntid.y;
	mov.u32 	%r4, %tid.y;
	mad.lo.s32 	%r5, %r49, %r50, %r4;
	setp.lt.s32 	%p1, %r46, 1;
	mov.b32 	%r154, 0;
	@%p1 bra 	$L__BB0_14;
	mad.lo.s32 	%r6, %r46, %r5, %r2;
	mul.lo.s32 	%r7, %r4, %r1;
	add.s32 	%r52, %r7, %r2;
	shl.b32 	%r53, %r52, 2;
	mov.u32 	%r54, _ZZ8d_matmulPiS_S_iiiE11shared_mat1;
	add.s32 	%r8, %r54, %r53;
	mul.lo.s32 	%r9, %r2, %r1;
	add.s32 	%r55, %r9, %r4;
	shl.b32 	%r56, %r55, 2;
	mov.u32 	%r57, _ZZ8d_matmulPiS_S_iiiE11shared_mat2;
	add.s32 	%r10, %r57, %r56;
	and.b32  	%r11, %r1, 7;
	and.b32  	%r12, %r1, 3;
	and.b32  	%r13, %r1, 2040;
	and.b32  	%r14, %r1, 1;
	and.b32  	%r58, %r1, -8;
	neg.s32 	%r15, %r58;
	shl.b32 	%r59, %r7, 2;
	add.s32 	%r60, %r59, %r54;
	add.s32 	%r16, %r60, 16;
	shl.b32 	%r61, %r9, 2;
	add.s32 	%r62, %r61, %r57;
	add.s32 	%r17, %r62, 16;
	cvta.to.global.u64 	%rd1, %rd3;
	cvta.to.global.u64 	%rd2, %rd4;
	mov.b32 	%r139, 0;
	mov.u32 	%r154, %r139;
$L__BB0_2:
	setp.lt.u32 	%p2, %r1, 8;
	add.s32 	%r65, %r6, %r139;
	mul.wide.u32 	%rd6, %r65, 4;
	add.s64 	%rd7, %rd1, %rd6;
	ld.global.u32 	%r66, [%rd7];
	st.shared.u32 	[%r8], %r66;
	add.s32 	%r67, %r139, %r4;
	mad.lo.s32 	%r68, %r67, %r45, %r3;
	mul.wide.u32 	%rd8, %r68, 4;
	add.s64 	%rd9, %rd2, %rd8;
	ld.global.u32 	%r69, [%rd9];
	st.shared.u32 	[%r10], %r69;
	bar.sync 	0;
	mov.b32 	%r149, 0;
	@%p2 bra 	$L__BB0_5;
	mov.u32 	%r141, %r17;
	mov.u32 	%r142, %r16;
	mov.u32 	%r143, %r15;
$L__BB0_4:
	.pragma "nounroll";
	ld.shared.u32 	%r70, [%r142+-16];
	ld.shared.u32 	%r71, [%r141+-16];
	mad.lo.s32 	%r72, %r71, %r70, %r154;
	ld.shared.u32 	%r73, [%r142+-12];
	ld.shared.u32 	%r74, [%r141+-12];
	mad.lo.s32 	%r75, %r74, %r73, %r72;
	ld.shared.u32 	%r76, [%r142+-8];
	ld.shared.u32 	%r77, [%r141+-8];
	mad.lo.s32 	%r78, %r77, %r76, %r75;
	ld.shared.u32 	%r79, [%r142+-4];
	ld.shared.u32 	%r80, [%r141+-4];
	mad.lo.s32 	%r81, %r80, %r79, %r78;
	ld.shared.u32 	%r82, [%r142];
	ld.shared.u32 	%r83, [%r141];
	mad.lo.s32 	%r84, %r83, %r82, %r81;
	ld.shared.u32 	%r85, [%r142+4];
	ld.shared.u32 	%r86, [%r141+4];
	mad.lo.s32 	%r87, %r86, %r85, %r84;
	ld.shared.u32 	%r88, [%r142+8];
	ld.shared.u32 	%r89, [%r141+8];
	mad.lo.s32 	%r90, %r89, %r88, %r87;
	ld.shared.u32 	%r91, [%r142+12];
	ld.shared.u32 	%r92, [%r141+12];
	mad.lo.s32 	%r154, %r92, %r91, %r90;
	add.s32 	%r143, %r143, 8;
	add.s32 	%r142, %r142, 32;
	add.s32 	%r141, %r141, 32;
	setp.ne.s32 	%p3, %r143, 0;
	mov.u32 	%r149, %r13;
	@%p3 bra 	$L__BB0_4;
$L__BB0_5:
	setp.eq.s32 	%p4, %r11, 0;
	@%p4 bra 	$L__BB0_13;
	add.s32 	%r94, %r11, -1;
	setp.lt.u32 	%p5, %r94, 3;
	@%p5 bra 	$L__BB0_8;
	add.s32 	%r95, %r149, %r7;
	shl.b32 	%r96, %r95, 2;
	mov.u32 	%r97, _ZZ8d_matmulPiS_S_iiiE11shared_mat1;
	add.s32 	%r98, %r97, %r96;
	ld.shared.u32 	%r99, [%r98];
	add.s32 	%r100, %r149, %r9;
	shl.b32 	%r101, %r100, 2;
	mov.u32 	%r102, _ZZ8d_matmulPiS_S_iiiE11shared_mat2;
	add.s32 	%r103, %r102, %r101;
	ld.shared.u32 	%r104, [%r103];
	mad.lo.s32 	%r105, %r104, %r99, %r154;
	ld.shared.u32 	%r106, [%r98+4];
	ld.shared.u32 	%r107, [%r103+4];
	mad.lo.s32 	%r108, %r107, %r106, %r105;
	ld.shared.u32 	%r109, [%r98+8];
	ld.shared.u32 	%r110, [%r103+8];
	mad.lo.s32 	%r111, %r110, %r109, %r108;
	ld.shared.u32 	%r112, [%r98+12];
	ld.shared.u32 	%r113, [%r103+12];
	mad.lo.s32 	%r154, %r113, %r112, %r111;
	add.s32 	%r149, %r149, 4;
$L__BB0_8:
	setp.eq.s32 	%p6, %r12, 0;
	@%p6 bra 	$L__BB0_13;
	setp.eq.s32 	%p7, %r12, 1;
	@%p7 bra 	$L__BB0_11;
	add.s32 	%r115, %r149, %r7;
	shl.b32 	%r116, %r115, 2;
	mov.u32 	%r117, _ZZ8d_matmulPiS_S_iiiE11shared_mat1;
	add.s32 	%r118, %r117, %r116;
	ld.shared.u32 	%r119, [%r118];
	add.s32 	%r120, %r149, %r9;
	shl.b32 	%r121, %r120, 2;
	mov.u32 	%r122, _ZZ8d_matmulPiS_S_iiiE11shared_mat2;
	add.s32 	%r123, %r122, %r121;
	ld.shared.u32 	%r124, [%r123];
	mad.lo.s32 	%r125, %r124, %r119, %r154;
	ld.shared.u32 	%r126, [%r118+4];
	ld.shared.u32 	%r127, [%r123+4];
	mad.lo.s32 	%r154, %r127, %r126, %r125;
	add.s32 	%r149, %r149, 2;
$L__BB0_11:
	setp.eq.s32 	%p8, %r14, 0;
	@%p8 bra 	$L__BB0_13;
	add.s32 	%r128, %r149, %r7;
	shl.b32 	%r129, %r128, 2;
	mov.u32 	%r130, _ZZ8d_matmulPiS_S_iiiE11shared_mat1;
	add.s32 	%r131, %r130, %r129;
	ld.shared.u32 	%r132, [%r131];
	add.s32 	%r133, %r149, %r9;
	shl.b32 	%r134, %r133, 2;
	mov.u32 	%r135, _ZZ8d_matmulPiS_S_iiiE11shared_mat2;
	add.s32 	%r136, %r135, %r134;
	ld.shared.u32 	%r137, [%r136];
	mad.lo.s32 	%r154, %r137, %r132, %r154;
$L__BB0_13:
	bar.sync 	0;
	add.s32 	%r139, %r139, %r1;
	setp.lt.s32 	%p9, %r139, %r46;
	@%p9 bra 	$L__BB0_2;
$L__BB0_14:
	cvta.to.global.u64 	%rd10, %rd5;
	mad.lo.s32 	%r138, %r45, %r5, %r3;
	mul.wide.s32 	%rd11, %r138, 4;
	add.s64 	%rd12, %rd10, %rd11;
	st.global.u32 	[%rd12], %r154;
	ret;

}


// ===== COMPILED SASS (sm_100) =====

	.target	sm_100

	.elftype	@"ET_EXEC"


//--------------------- .note.nv.tkinfo           --------------------------
	.section	.note.nv.tkinfo,"",@"SHT_NOTE"
	.sectionflags	@"SHF_NOTE_NV_TKINFO"
	.tkinfo
        /*0018*/ 	.word	0x00000002
        /*0030*/ 	.string	""
        /*0030*/ 	.string	"ptxas"
        /*0030*/ 	.string	"Cuda compilation tools, release 13.0, V13.0.88"
        /*0030*/ 	.string	"Build cuda_13.0.r13.0/compiler.36424714_0"
        /*0030*/ 	.string	"-arch sm_100 -m 64 "



//--------------------- .note.nv.cuinfo           --------------------------
	.section	.note.nv.cuinfo,"",@"SHT_NOTE"
	.sectionflags	@"SHF_NOTE_NV_CUINFO"
        /*0018*/ 	.short	0x0002
        /*001a*/ 	.short	0x0064
        /*001c*/ 	.short	0x0082
	.zero		2


//--------------------- .nv.info                  --------------------------
	.section	.nv.info,"",@"SHT_CUDA_INFO"
	.align	4


	//----- nvinfo : EIATTR_REGCOUNT
	.align		4
        /*0000*/ 	.byte	0x04, 0x2f
        /*0002*/ 	.short	(.L_1 - .L_0)
	.align		4
.L_0:
        /*0004*/ 	.word	index@(_Z8d_matmulPiS_S_iii)
        /*0008*/ 	.word	0x0000001c


	//----- nvinfo : EIATTR_FRAME_SIZE
	.align		4
.L_1:
        /*000c*/ 	.byte	0x04, 0x11
        /*000e*/ 	.short	(.L_3 - .L_2)
	.align		4
.L_2:
        /*0010*/ 	.word	index@(_Z8d_matmulPiS_S_iii)
        /*0014*/ 	.word	0x00000000


	//----- nvinfo : EIATTR_MIN_STACK_SIZE
	.align		4
.L_3:
        /*0018*/ 	.byte	0x04, 0x12
        /*001a*/ 	.short	(.L_5 - .L_4)
	.align		4
.L_4:
        /*001c*/ 	.word	index@(_Z8d_matmulPiS_S_iii)
        /*0020*/ 	.word	0x00000000
.L_5:


//--------------------- .nv.compat                --------------------------
	.section	.nv.compat,"",@"SHT_CUDA_COMPAT_INFO"
	.align	4
        /*0000*/ 	.byte	0x02, 0x09, 0x00, 0x00, 0x02, 0x02, 0x01, 0x00, 0x02, 0x05, 0x05, 0x00, 0x03, 0x07, 0x01, 0x01
        /*0010*/ 	.byte	0x02, 0x03, 0x00, 0x00, 0x02, 0x06, 0x01, 0x00, 0x04, 0x0b, 0x08, 0x00, 0x09, 0x00, 0x00, 0x00
        /*0020*/ 	.byte	0x00, 0x00, 0x00, 0x00


//--------------------- .nv.info._Z8d_matmulPiS_S_iii --------------------------
	.section	.nv.info._Z8d_matmulPiS_S_iii,"",@"SHT_CUDA_INFO"
	.sectionflags	@""
	.align	4


	//----- nvinfo : EIATTR_CUDA_API_VERSION
	.align		4
        /*0000*/ 	.byte	0x04, 0x37
        /*0002*/ 	.short	(.L_7 - .L_6)
.L_6:
        /*0004*/ 	.word	0x00000082


	//----- nvinfo : EIATTR_KPARAM_INFO
	.align		4
.L_7:
        /*0008*/ 	.byte	0x04, 0x17
        /*000a*/ 	.short	(.L_9 - .L_8)
.L_8:
        /*000c*/ 	.word	0x00000000
        /*0010*/ 	.short	0x0005
        /*0012*/ 	.short	0x0020
        /*0014*/ 	.byte	0x00, 0xf0, 0x11, 0x00


	//----- nvinfo : EIATTR_KPARAM_INFO
	.align		4
.L_9:
        /*0018*/ 	.byte	0x04, 0x17
        /*001a*/ 	.short	(.L_11 - .L_10)
.L_10:
        /*001c*/ 	.word	0x00000000
        /*0020*/ 	.short	0x0004
        /*0022*/ 	.short	0x001c
        /*0024*/ 	.byte	0x00, 0xf0, 0x11, 0x00


	//----- nvinfo : EIATTR_KPARAM_INFO
	.align		4
.L_11:
        /*0028*/ 	.byte	0x04, 0x17
        /*002a*/ 	.short	(.L_13 - .L_12)
.L_12:
        /*002c*/ 	.word	0x00000000
        /*0030*/ 	.short	0x0003
        /*0032*/ 	.short	0x0018
        /*0034*/ 	.byte	0x00, 0xf0, 0x11, 0x00


	//----- nvinfo : EIATTR_KPARAM_INFO
	.align		4
.L_13:
        /*0038*/ 	.byte	0x04, 0x17
        /*003a*/ 	.short	(.L_15 - .L_14)
.L_14:
        /*003c*/ 	.word	0x00000000
        /*0040*/ 	.short	0x0002
        /*0042*/ 	.short	0x0010
        /*0044*/ 	.byte	0x00, 0xf5, 0x21, 0x00


	//----- nvinfo : EIATTR_KPARAM_INFO
	.align		4
.L_15:
        /*0048*/ 	.byte	0x04, 0x17
        /*004a*/ 	.short	(.L_17 - .L_16)
.L_16:
        /*004c*/ 	.word	0x00000000
        /*0050*/ 	.short	0x0001
        /*0052*/ 	.short	0x0008
        /*0054*/ 	.byte	0x00, 0xf5, 0x21, 0x00


	//----- nvinfo : EIATTR_KPARAM_INFO
	.align		4
.L_17:
        /*0058*/ 	.byte	0x04, 0x17
        /*005a*/ 	.short	(.L_19 - .L_18)
.L_18:
        /*005c*/ 	.word	0x00000000
        /*0060*/ 	.short	0x0000
        /*0062*/ 	.short	0x0000
        /*0064*/ 	.byte	0x00, 0xf5, 0x21, 0x00


	//----- nvinfo : EIATTR_SPARSE_MMA_MASK
	.align		4
.L_19:
        /*0068*/ 	.byte	0x03, 0x50
        /*006a*/ 	.short	0x0000


	//----- nvinfo : EIATTR_MAXREG_COUNT
	.align		4
        /*006c*/ 	.byte	0x03, 0x1b
        /*006e*/ 	.short	0x00ff


	//----- nvinfo : EIATTR_NUM_BARRIERS
	.align		4
        /*0070*/ 	.byte	0x02, 0x4c
        /*0072*/ 	.byte	0x01
	.zero		1


	//----- nvinfo : EIATTR_MERCURY_ISA_VERSION
	.align		4
        /*0074*/ 	.byte	0x03, 0x5f
        /*0076*/ 	.short	0x0101


	//----- nvinfo : EIATTR_VRC_CTA_INIT_COUNT
	.align		4
        /*0078*/ 	.byte	0x02, 0x4a
	.zero		1
	.zero		1


	//----- nvinfo : EIATTR_EXIT_INSTR_OFFSETS
	.align		4
        /*007c*/ 	.byte	0x04, 0x1c
        /*007e*/ 	.short	(.L_21 - .L_20)


	//   ....[0]....
.L_20:
        /*0080*/ 	.word	0x000009d0


	//----- nvinfo : EIATTR_CBANK_PARAM_SIZE
	.align		4
.L_21:
        /*0084*/ 	.byte	0x03, 0x19
        /*0086*/ 	.short	0x0024


	//----- nvinfo : EIATTR_PARAM_CBANK
	.align		4
        /*0088*/ 	.byte	0x04, 0x0a
        /*008a*/ 	.short	(.L_23 - .L_22)
	.align		4
.L_22:
        /*008c*/ 	.word	index@(.nv.constant0._Z8d_matmulPiS_S_iii)
        /*0090*/ 	.short	0x0380
        /*0092*/ 	.short	0x0024


	//----- nvinfo : EIATTR_SW_WAR
	.align		4
.L_23:
        /*0094*/ 	.byte	0x04, 0x36
        /*0096*/ 	.short	(.L_25 - .L_24)
.L_24:
        /*0098*/ 	.word	0x00000008
.L_25:


//--------------------- .nv.callgraph             --------------------------
	.section	.nv.callgraph,"",@"SHT_CUDA_CALLGRAPH"
	.align	4
	.sectionentsize	8
	.align		4
        /*0000*/ 	.word	0x00000000
	.align		4
        /*0004*/ 	.word	0xffffffff
	.align		4
        /*0008*/ 	.word	0x00000000
	.align		4
        /*000c*/ 	.word	0xfffffffe
	.align		4
        /*0010*/ 	.word	0x00000000
	.align		4
        /*0014*/ 	.word	0xfffffffd
	.align		4
        /*0018*/ 	.word	0x00000000
	.align		4
        /*001c*/ 	.word	0xfffffffc


//--------------------- .text._Z8d_matmulPiS_S_iii --------------------------
	.section	.text._Z8d_matmulPiS_S_iii,"ax",@progbits
	.align	128
        .global         _Z8d_matmulPiS_S_iii
        .type           _Z8d_matmulPiS_S_iii,@function
        .size           _Z8d_matmulPiS_S_iii,(.L_x_8 - _Z8d_matmulPiS_S_iii)
        .other          _Z8d_matmulPiS_S_iii,@"STO_CUDA_ENTRY STV_DEFAULT"
_Z8d_matmulPiS_S_iii:
.text._Z8d_matmulPiS_S_iii:
[----:B------:R-:W-:Y:S01]  /*0000*/  LDC R1, c[0x0][0x37c] ;  /* 0x0000df00ff017b82 */ /* 0x000fe20000000800 */
[----:B------:R-:W0:Y:S01]  /*0010*/  S2R R2, SR_CTAID.X ;  /* 0x0000000000027919 */ /* 0x000e220000002500 */
[----:B------:R-:W1:Y:S06]  /*0020*/  LDCU UR9, c[0x0][0x3a0] ;  /* 0x00007400ff0977ac */ /* 0x000e6c0008000800 */
[----:B------:R-:W2:Y:S01]  /*0030*/  S2UR UR4, SR_CTAID.Y ;  /* 0x00000000000479c3 */ /* 0x000ea20000002600 */
[----:B------:R-:W-:Y:S01]  /*0040*/  HFMA2 R10, -RZ, RZ, 0, 0 ;  /* 0x00000000ff0a7431 */ /* 0x000fe200000001ff */
[----:B------:R-:W0:Y:S01]  /*0050*/  S2R R7, SR_TID.X ;  /* 0x0000000000077919 */ /* 0x000e220000002100 */
[----:B------:R-:W0:Y:S01]  /*0060*/  LDCU UR13, c[0x0][0x360] ;  /* 0x00006c00ff0d77ac */ /* 0x000e220008000800 */
[----:B------:R-:W2:Y:S01]  /*0070*/  S2R R0, SR_TID.Y ;  /* 0x0000000000007919 */ /* 0x000ea20000002200 */
[----:B------:R-:W3:Y:S03]  /*0080*/  LDCU.64 UR14, c[0x0][0x358] ;  /* 0x00006b00ff0e77ac */ /* 0x000ee60008000a00 */
[----:B------:R-:W2:Y:S01]  /*0090*/  LDC R3, c[0x0][0x364] ;  /* 0x0000d900ff037b82 */ /* 0x000ea20000000800 */
[----:B-1----:R-:W-:Y:S01]  /*00a0*/  UISETP.GE.AND UP0, UPT, UR9, 0x1, UPT ;  /* 0x000000010900788c */ /* 0x002fe2000bf06270 */
[----:B0-----:R-:W-:-:S02]  /*00b0*/  IMAD R2, R2, UR13, R7 ;  /* 0x0000000d02027c24 */ /* 0x001fc4000f8e0207 */
[----:B--2---:R-:W-:-:S06]  /*00c0*/  IMAD R3, R3, UR4, R0 ;  /* 0x0000000403037c24 */ /* 0x004fcc000f8e0200 */
[----:B---3--:R-:W-:Y:S05]  /*00d0*/  BRA.U !UP0, `(.L_x_0) ;  /* 0x0000000908287547 */ /* 0x008fea000b800000 */
[----:B------:R-:W0:Y:S01]  /*00e0*/  S2UR UR8, SR_CgaCtaId ;  /* 0x00000000000879c3 */ /* 0x000e220000008800 */
[----:B------:R-:W-:Y:S01]  /*00f0*/  UMOV UR4, 0x400 ;  /* 0x0000040000047882 */ /* 0x000fe20000000000 */
[----:B------:R-:W-:Y:S01]  /*0100*/  IMAD R4, R0, UR13, RZ ;  /* 0x0000000d00047c24 */ /* 0x000fe2000f8e02ff */
[----:B------:R-:W-:Y:S01]  /*0110*/  UIADD3 UR5, UPT, UPT, UR4, 0x400, URZ ;  /* 0x0000040004057890 */ /* 0x000fe2000fffe0ff */
[----:B------:R-:W-:Y:S01]  /*0120*/  IMAD R5, R7, UR13, RZ ;  /* 0x0000000d07057c24 */ /* 0x000fe2000f8e02ff */
[----:B------:R-:W-:Y:S01]  /*0130*/  ULOP3.LUT UR7, UR13, 0xfffffff8, URZ, 0xc0, !UPT ;  /* 0xfffffff80d077892 */ /* 0x000fe2000f8ec0ff */
[----:B------:R-:W-:Y:S01]  /*0140*/  IMAD R22, R3, UR9, R7 ;  /* 0x0000000903167c24 */ /* 0x000fe2000f8e0207 */
[----:B------:R-:W-:Y:S01]  /*0150*/  IADD3 R6, PT, PT, R4, R7, RZ ;  /* 0x0000000704067210 */ /* 0x000fe20007ffe0ff */
[----:B------:R-:W-:Y:S01]  /*0160*/  ULOP3.LUT UR11, UR13, 0x7, URZ, 0xc0, !UPT ;  /* 0x000000070d0b7892 */ /* 0x000fe2000f8ec0ff */
[----:B------:R-:W-:Y:S01]  /*0170*/  IADD3 R7, PT, PT, R5, R0, RZ ;  /* 0x0000000005077210 */ /* 0x000fe20007ffe0ff */
[----:B------:R-:W-:Y:S01]  /*0180*/  ULOP3.LUT UR12, UR13, 0x3, URZ, 0xc0, !UPT ;  /* 0x000000030d0c7892 */ /* 0x000fe2000f8ec0ff */
[----:B------:R-:W-:Y:S01]  /*0190*/  MOV R10, RZ ;  /* 0x000000ff000a7202 */ /* 0x000fe20000000f00 */
[----:B------:R-:W-:-:S02]  /*01a0*/  ULOP3.LUT UR6, UR13, 0x7f8, URZ, 0xc0, !UPT ;  /* 0x000007f80d067892 */ /* 0x000fc4000f8ec0ff */
[----:B------:R-:W-:Y:S02]  /*01b0*/  UIADD3 UR7, UPT, UPT, -UR7, URZ, URZ ;  /* 0x000000ff07077290 */ /* 0x000fe4000fffe1ff */
[----:B0-----:R-:W-:Y:S02]  /*01c0*/  ULEA UR4, UR8, UR4, 0x18 ;  /* 0x0000000408047291 */ /* 0x001fe4000f8ec0ff */
[----:B------:R-:W-:-:S04]  /*01d0*/  ULEA UR5, UR8, UR5, 0x18 ;  /* 0x0000000508057291 */ /* 0x000fc8000f8ec0ff */
[----:B------:R-:W-:Y:S02]  /*01e0*/  LEA R8, R4, UR4, 0x2 ;  /* 0x0000000404087c11 */ /* 0x000fe4000f8e10ff */
[----:B------:R-:W-:Y:S02]  /*01f0*/  LEA R9, R5, UR5, 0x2 ;  /* 0x0000000505097c11 */ /* 0x000fe4000f8e10ff */
[----:B------:R-:W-:Y:S02]  /*0200*/  LEA R7, R7, UR5, 0x2 ;  /* 0x0000000507077c11 */ /* 0x000fe4000f8e10ff */
[----:B------:R-:W-:Y:S02]  /*0210*/  IADD3 R8, PT, PT, R8, 0x10, RZ ;  /* 0x0000001008087810 */ /* 0x000fe40007ffe0ff */
[----:B------:R-:W-:Y:S02]  /*0220*/  IADD3 R9, PT, PT, R9, 0x10, RZ ;  /* 0x0000001009097810 */ /* 0x000fe40007ffe0ff */
[----:B------:R-:W-:Y:S01]  /*0230*/  LEA R6, R6, UR4, 0x2 ;  /* 0x0000000406067c11 */ /* 0x000fe2000f8e10ff */
[----:B------:R-:W-:-:S06]  /*0240*/  UMOV UR4, URZ ;  /* 0x000000ff00047c82 */ /* 0x000fcc0008000000 */
.L_x_6:
[----:B0-----:R-:W0:Y:S01]  /*0250*/  LDC.64 R14, c[0x0][0x380] ;  /* 0x0000e000ff0e7b82 */ /* 0x001e220000000a00 */
[----:B------:R-:W1:Y:S01]  /*0260*/  LDCU UR5, c[0x0][0x39c] ;  /* 0x00007380ff0577ac */ /* 0x000e620008000800 */
[----:B------:R-:W-:Y:S02]  /*0270*/  IADD3 R17, PT, PT, R0, UR4, RZ ;  /* 0x0000000400117c10 */ /* 0x000fe4000fffe0ff */
[----:B------:R-:W-:-:S04]  /*0280*/  IADD3 R11, PT, PT, R22, UR4, RZ ;  /* 0x00000004160b7c10 */ /* 0x000fc8000fffe0ff */
[----:B------:R-:W2:Y:S01]  /*0290*/  LDC.64 R12, c[0x0][0x388] ;  /* 0x0000e200ff0c7b82 */ /* 0x000ea20000000a00 */
[----:B-1----:R-:W-:Y:S01]  /*02a0*/  IMAD R17, R17, UR5, R2 ;  /* 0x0000000511117c24 */ /* 0x002fe2000f8e0202 */
[----:B------:R-:W1:Y:S01]  /*02b0*/  LDCU UR5, c[0x0][0x3a0] ;  /* 0x00007400ff0577ac */ /* 0x000e620008000800 */
[----:B0-----:R-:W-:-:S06]  /*02c0*/  IMAD.WIDE.U32 R14, R11, 0x4, R14 ;  /* 0x000000040b0e7825 */ /* 0x001fcc00078e000e */
[----:B------:R-:W3:Y:S01]  /*02d0*/  LDG.E R15, desc[UR14][R14.64] ;  /* 0x0000000e0e0f7981 */ /* 0x000ee2000c1e1900 */
[----:B--2---:R-:W-:-:S06]  /*02e0*/  IMAD.WIDE.U32 R12, R17, 0x4, R12 ;  /* 0x00000004110c7825 */ /* 0x004fcc00078e000c */
[----:B------:R-:W2:Y:S01]  /*02f0*/  LDG.E R12, desc[UR14][R12.64] ;  /* 0x0000000e0c0c7981 */ /* 0x000ea2000c1e1900 */
[----:B------:R-:W-:Y:S02]  /*0300*/  UISETP.GE.U32.AND UP1, UPT, UR13, 0x8, UPT ;  /* 0x000000080d00788c */ /* 0x000fe4000bf26070 */
[----:B------:R-:W-:-:S04]  /*0310*/  UIADD3 UR4, UPT, UPT, UR13, UR4, URZ ;  /* 0x000000040d047290 */ /* 0x000fc8000fffe0ff */
[----:B-1----:R-:W-:-:S03]  /*0320*/  UISETP.GE.AND UP0, UPT, UR4, UR5, UPT ;  /* 0x000000050400728c */ /* 0x002fc6000bf06270 */
[----:B------:R-:W-:Y:S01]  /*0330*/  UMOV UR5, URZ ;  /* 0x000000ff00057c82 */ /* 0x000fe20008000000 */
[----:B---3--:R0:W-:Y:S04]  /*0340*/  STS [R6], R15 ;  /* 0x0000000f06007388 */ /* 0x0081e80000000800 */
[----:B--2---:R0:W-:Y:S01]  /*0350*/  STS [R7], R12 ;  /* 0x0000000c07007388 */ /* 0x0041e20000000800 */
[----:B------:R-:W-:Y:S06]  /*0360*/  BAR.SYNC.DEFER_BLOCKING 0x0 ;  /* 0x0000000000007b1d */ /* 0x000fec0000010000 */
[----:B------:R-:W-:Y:S05]  /*0370*/  BRA.U !UP1, `(.L_x_1) ;  /* 0x0000000109847547 */ /* 0x000fea000b800000 */
[----:B------:R-:W-:Y:S01]  /*0380*/  MOV R11, R9 ;  /* 0x00000009000b7202 */ /* 0x000fe20000000f00 */
[----:B------:R-:W-:Y:S01]  /*0390*/  UMOV UR5, UR7 ;  /* 0x0000000700057c82 */ /* 0x000fe20008000000 */
[----:B0-----:R-:W-:-:S07]  /*03a0*/  MOV R12, R8 ;  /* 0x00000008000c7202 */ /* 0x001fce0000000f00 */
.L_x_2:
[----:B------:R-:W-:Y:S01]  /*03b0*/  LDS R21, [R12+-0x10] ;  /* 0xfffff0000c157984 */ /* 0x000fe20000000800 */
[----:B------:R-:W-:-:S03]  /*03c0*/  UIADD3 UR5, UPT, UPT, UR5, 0x8, URZ ;  /* 0x0000000805057890 */ /* 0x000fc6000fffe0ff */
[----:B------:R-:W0:Y:S01]  /*03d0*/  LDS R23, [R11+-0x10] ;  /* 0xfffff0000b177984 */ /* 0x000e220000000800 */
[----:B------:R-:W-:-:S03]  /*03e0*/  UISETP.NE.AND UP1, UPT, UR5, URZ, UPT ;  /* 0x000000ff0500728c */ /* 0x000fc6000bf25270 */
[----:B------:R-:W-:Y:S04]  /*03f0*/  LDS R24, [R12+-0xc] ;  /* 0xfffff4000c187984 */ /* 0x000fe80000000800 */
[----:B------:R-:W1:Y:S04]  /*0400*/  LDS R25, [R11+-0xc] ;  /* 0xfffff4000b197984 */ /* 0x000e680000000800 */
[----:B------:R-:W-:Y:S04]  /*0410*/  LDS R13, [R12+-0x8] ;  /* 0xfffff8000c0d7984 */ /* 0x000fe80000000800 */
[----:B------:R-:W2:Y:S04]  /*0420*/  LDS R14, [R11+-0x8] ;  /* 0xfffff8000b0e7984 */ /* 0x000ea80000000800 */
[----:B------:R-:W-:Y:S04]  /*0430*/  LDS R15, [R12+-0x4] ;  /* 0xfffffc000c0f7984 */ /* 0x000fe80000000800 */
[----:B------:R-:W3:Y:S04]  /*0440*/  LDS R16, [R11+-0x4] ;  /* 0xfffffc000b107984 */ /* 0x000ee80000000800 */
[----:B------:R-:W-:Y:S04]  /*0450*/  LDS R17, [R12] ;  /* 0x000000000c117984 */ /* 0x000fe80000000800 */
[----:B------:R-:W4:Y:S04]  /*0460*/  LDS R18, [R11] ;  /* 0x000000000b127984 */ /* 0x000f280000000800 */
[----:B------:R-:W-:Y:S04]  /*0470*/  LDS R19, [R12+0x4] ;  /* 0x000004000c137984 */ /* 0x000fe80000000800 */
[----:B------:R-:W5:Y:S01]  /*0480*/  LDS R20, [R11+0x4] ;  /* 0x000004000b147984 */ /* 0x000f620000000800 */
[----:B0-----:R-:W-:-:S03]  /*0490*/  IMAD R23, R21, R23, R10 ;  /* 0x0000001715177224 */ /* 0x001fc600078e020a */
[----:B------:R-:W-:Y:S04]  /*04a0*/  LDS R10, [R12+0x8] ;  /* 0x000008000c0a7984 */ /* 0x000fe80000000800 */
[----:B------:R-:W0:Y:S01]  /*04b0*/  LDS R21, [R11+0x8] ;  /* 0x000008000b157984 */ /* 0x000e220000000800 */
[----:B-1----:R-:W-:-:S03]  /*04c0*/  IMAD R25, R24, R25, R23 ;  /* 0x0000001918197224 */ /* 0x002fc600078e0217 */
[----:B------:R1:W-:Y:S04]  /*04d0*/  LDS R23, [R12+0xc] ;  /* 0x00000c000c177984 */ /* 0x0003e80000000800 */
[----:B------:R3:W0:Y:S01]  /*04e0*/  LDS R24, [R11+0xc] ;  /* 0x00000c000b187984 */ /* 0x0006220000000800 */
[----:B--2---:R-:W-:Y:S01]  /*04f0*/  IMAD R13, R13, R14, R25 ;  /* 0x0000000e0d0d7224 */ /* 0x004fe200078e0219 */
[----:B-1----:R-:W-:-:S03]  /*0500*/  IADD3 R12, PT, PT, R12, 0x20, RZ ;  /* 0x000000200c0c7810 */ /* 0x002fc60007ffe0ff */
[----:B---3--:R-:W-:Y:S01]  /*0510*/  IMAD R13, R15, R16, R13 ;  /* 0x000000100f0d7224 */ /* 0x008fe200078e020d */
[----:B------:R-:W-:-:S03]  /*0520*/  IADD3 R11, PT, PT, R11, 0x20, RZ ;  /* 0x000000200b0b7810 */ /* 0x000fc60007ffe0ff */
[----:B----4-:R-:W-:-:S04]  /*0530*/  IMAD R13, R17, R18, R13 ;  /* 0x00000012110d7224 */ /* 0x010fc800078e020d */
[----:B-----5:R-:W-:-:S04]  /*0540*/  IMAD R13, R19, R20, R13 ;  /* 0x00000014130d7224 */ /* 0x020fc800078e020d */
[----:B0-----:R-:W-:-:S04]  /*0550*/  IMAD R10, R10, R21, R13 ;  /* 0x000000150a0a7224 */ /* 0x001fc800078e020d */
[----:B------:R-:W-:Y:S01]  /*0560*/  IMAD R10, R23, R24, R10 ;  /* 0x00000018170a7224 */ /* 0x000fe200078e020a */
[----:B------:R-:W-:Y:S06]  /*0570*/  BRA.U UP1, `(.L_x_2) ;  /* 0xfffffffd018c7547 */ /* 0x000fec000b83ffff */
[----:B------:R-:W-:-:S05]  /*0580*/  UMOV UR5, UR6 ;  /* 0x0000000600057c82 */ /* 0x000fca0008000000 */
.L_x_1:
[----:B------:R-:W-:-:S09]  /*0590*/  UISETP.NE.AND UP1, UPT, UR11, URZ, UPT ;  /* 0x000000ff0b00728c */ /* 0x000fd2000bf25270 */
[----:B------:R-:W-:Y:S05]  /*05a0*/  BRA.U !UP1, `(.L_x_3) ;  /* 0x0000000109ec7547 */ /* 0x000fea000b800000 */
[----:B------:R-:W-:Y:S02]  /*05b0*/  UIADD3 UR8, UPT, UPT, UR11, -0x1, URZ ;  /* 0xffffffff0b087890 */ /* 0x000fe4000fffe0ff */
[----:B------:R-:W-:Y:S02]  /*05c0*/  UISETP.NE.AND UP2, UPT, UR12, URZ, UPT ;  /* 0x000000ff0c00728c */ /* 0x000fe4000bf45270 */
[----:B------:R-:W-:-:S09]  /*05d0*/  UISETP.GE.U32.AND UP1, UPT, UR8, 0x3, UPT ;  /* 0x000000030800788c */ /* 0x000fd2000bf26070 */
[----:B------:R-:W-:Y:S05]  /*05e0*/  BRA.U !UP1, `(.L_x_4) ;  /* 0x0000000109587547 */ /* 0x000fea000b800000 */
[----:B------:R-:W1:Y:S01]  /*05f0*/  S2UR UR9, SR_CgaCtaId ;  /* 0x00000000000979c3 */ /* 0x000e620000008800 */
[----:B------:R-:W-:Y:S01]  /*0600*/  UMOV UR8, 0x400 ;  /* 0x0000040000087882 */ /* 0x000fe20000000000 */
[----:B------:R-:W-:Y:S01]  /*0610*/  IADD3 R11, PT, PT, R4, UR5, RZ ;  /* 0x00000005040b7c10 */ /* 0x000fe2000fffe0ff */
[----:B------:R-:W-:Y:S01]  /*0620*/  UIADD3 UR10, UPT, UPT, UR8, 0x400, URZ ;  /* 0x00000400080a7890 */ /* 0x000fe2000fffe0ff */
[----:B0-----:R-:W-:Y:S01]  /*0630*/  IADD3 R12, PT, PT, R5, UR5, RZ ;  /* 0x00000005050c7c10 */ /* 0x001fe2000fffe0ff */
[----:B------:R-:W-:Y:S02]  /*0640*/  UIADD3 UR5, UPT, UPT, UR5, 0x4, URZ ;  /* 0x0000000405057890 */ /* 0x000fe4000fffe0ff */
[----:B-1----:R-:W-:Y:S02]  /*0650*/  ULEA UR8, UR9, UR8, 0x18 ;  /* 0x0000000809087291 */ /* 0x002fe4000f8ec0ff */
[----:B------:R-:W-:-:S04]  /*0660*/  ULEA UR10, UR9, UR10, 0x18 ;  /* 0x0000000a090a7291 */ /* 0x000fc8000f8ec0ff */
[----:B------:R-:W-:Y:S02]  /*0670*/  LEA R11, R11, UR8, 0x2 ;  /* 0x000000080b0b7c11 */ /* 0x000fe4000f8e10ff */
[----:B------:R-:W-:-:S03]  /*0680*/  LEA R12, R12, UR10, 0x2 ;  /* 0x0000000a0c0c7c11 */ /* 0x000fc6000f8e10ff */
[----:B------:R-:W-:Y:S04]  /*0690*/  LDS R13, [R11] ;  /* 0x000000000b0d7984 */ /* 0x000fe80000000800 */
[----:B------:R-:W0:Y:S04]  /*06a0*/  LDS R14, [R12] ;  /* 0x000000000c0e7984 */ /* 0x000e280000000800 */
[----:B------:R-:W-:Y:S04]  /*06b0*/  LDS R16, [R11+0x4] ;  /* 0x000004000b107984 */ /* 0x000fe80000000800 */
[----:B------:R-:W1:Y:S04]  /*06c0*/  LDS R15, [R12+0x4] ;  /* 0x000004000c0f7984 */ /* 0x000e680000000800 */
[----:B------:R-:W-:Y:S04]  /*06d0*/  LDS R18, [R11+0x8] ;  /* 0x000008000b127984 */ /* 0x000fe80000000800 */
[----:B------:R-:W2:Y:S04]  /*06e0*/  LDS R17, [R12+0x8] ;  /* 0x000008000c117984 */ /* 0x000ea80000000800 */
[----:B------:R-:W-:Y:S04]  /*06f0*/  LDS R20, [R11+0xc] ;  /* 0x00000c000b147984 */ /* 0x000fe80000000800 */
[----:B------:R-:W3:Y:S01]  /*0700*/  LDS R19, [R12+0xc] ;  /* 0x00000c000c137984 */ /* 0x000ee20000000800 */
[----:B0-----:R-:W-:-:S04]  /*0710*/  IMAD R13, R13, R14, R10 ;  /* 0x0000000e0d0d7224 */ /* 0x001fc800078e020a */
[----:B-1----:R-:W-:-:S04]  /*0720*/  IMAD R13, R16, R15, R13 ;  /* 0x0000000f100d7224 */ /* 0x002fc800078e020d */
[----:B--2---:R-:W-:-:S04]  /*0730*/  IMAD R13, R18, R17, R13 ;  /* 0x00000011120d7224 */ /* 0x004fc800078e020d */
[----:B---3--:R-:W-:-:S07]  /*0740*/  IMAD R10, R20, R19, R13 ;  /* 0x00000013140a7224 */ /* 0x008fce00078e020d */
.L_x_4:
[----:B------:R-:W-:Y:S05]  /*0750*/  BRA.U !UP2, `(.L_x_3) ;  /* 0x000000010a807547 */ /* 0x000fea000b800000 */
[----:B------:R-:W-:Y:S02]  /*0760*/  UISETP.NE.AND UP1, UPT, UR12, 0x1, UPT ;  /* 0x000000010c00788c */ /* 0x000fe4000bf25270 */
[----:B------:R-:W-:-:S07]  /*0770*/  ULOP3.LUT UP2, URZ, UR13, 0x1, URZ, 0xc0, !UPT ;  /* 0x000000010dff7892 */ /* 0x000fce000f84c0ff */
        /* <DEDUP_REMOVED lines=14> */
[----:B------:R-:W1:Y:S01]  /*0860*/  LDS R16, [R12+0x4] ;  /* 0x000004000c107984 */ /* 0x000e620000000800 */
[----:B0-----:R-:W-:-:S04]  /*0870*/  IMAD R10, R13, R14, R10 ;  /* 0x0000000e0d0a7224 */ /* 0x001fc800078e020a */
[----:B-1----:R-:W-:-:S07]  /*0880*/  IMAD R10, R15, R16, R10 ;  /* 0x000000100f0a7224 */ /* 0x002fce00078e020a */
.L_x_5:
[----:B------:R-:W-:Y:S05]  /*0890*/  BRA.U !UP2, `(.L_x_3) ;  /* 0x000000010a307547 */ /* 0x000fea000b800000 */
[----:B------:R-:W1:Y:S01]  /*08a0*/  S2UR UR9, SR_CgaCtaId ;  /* 0x00000000000979c3 */ /* 0x000e620000008800 */
[----:B------:R-:W-:Y:S01]  /*08b0*/  UMOV UR8, 0x400 ;  /* 0x0000040000087882 */ /* 0x000fe20000000000 */
[----:B------:R-:W-:Y:S01]  /*08c0*/  IADD3 R11, PT, PT, R4, UR5, RZ ;  /* 0x00000005040b7c10 */ /* 0x000fe2000fffe0ff */
[----:B------:R-:W-:Y:S01]  /*08d0*/  UIADD3 UR10, UPT, UPT, UR8, 0x400, URZ ;  /* 0x00000400080a7890 */ /* 0x000fe2000fffe0ff */
[----:B0-----:R-:W-:Y:S01]  /*08e0*/  IADD3 R12, PT, PT, R5, UR5, RZ ;  /* 0x00000005050c7c10 */ /* 0x001fe2000fffe0ff */
[----:B-1----:R-:W-:Y:S02]  /*08f0*/  ULEA UR8, UR9, UR8, 0x18 ;  /* 0x0000000809087291 */ /* 0x002fe4000f8ec0ff */
[----:B------:R-:W-:-:S04]  /*0900*/  ULEA UR10, UR9, UR10, 0x18 ;  /* 0x0000000a090a7291 */ /* 0x000fc8000f8ec0ff */
[----:B------:R-:W-:Y:S02]  /*0910*/  LEA R11, R11, UR8, 0x2 ;  /* 0x000000080b0b7c11 */ /* 0x000fe4000f8e10ff */
[----:B------:R-:W-:-:S04]  /*0920*/  LEA R12, R12, UR10, 0x2 ;  /* 0x0000000a0c0c7c11 */ /* 0x000fc8000f8e10ff */
[----:B------:R-:W-:Y:S04]  /*0930*/  LDS R11, [R11] ;  /* 0x000000000b0b7984 */ /* 0x000fe80000000800 */
[----:B------:R-:W0:Y:S02]  /*0940*/  LDS R12, [R12] ;  /* 0x000000000c0c7984 */ /* 0x000e240000000800 */
[----:B0-----:R-:W-:-:S07]  /*0950*/  IMAD R10, R11, R12, R10 ;  /* 0x0000000c0b0a7224 */ /* 0x001fce00078e020a */
.L_x_3:
[----:B------:R-:W-:Y:S06]  /*0960*/  BAR.SYNC.DEFER_BLOCKING 0x0 ;  /* 0x0000000000007b1d */ /* 0x000fec0000010000 */
[----:B------:R-:W-:Y:S05]  /*0970*/  BRA.U !UP0, `(.L_x_6) ;  /* 0xfffffff908347547 */ /* 0x000fea000b83ffff */
.L_x_0:
[----:B------:R-:W1:Y:S01]  /*0980*/  LDC.64 R4, c[0x0][0x390] ;  /* 0x0000e400ff047b82 */ /* 0x000e620000000a00 */
[----:B------:R-:W2:Y:S02]  /*0990*/  LDCU UR4, c[0x0][0x39c] ;  /* 0x00007380ff0477ac */ /* 0x000ea40008000800 */
[----:B--2---:R-:W-:-:S04]  /*09a0*/  IMAD R3, R3, UR4, R2 ;  /* 0x0000000403037c24 */ /* 0x004fc8000f8e0202 */
[----:B-1----:R-:W-:-:S05]  /*09b0*/  IMAD.WIDE R2, R3, 0x4, R4 ;  /* 0x0000000403027825 */ /* 0x002fca00078e0204 */
[----:B------:R-:W-:Y:S01]  /*09c0*/  STG.E desc[UR14][R2.64], R10 ;  /* 0x0000000a02007986 */ /* 0x000fe2000c10190e */
[----:B------:R-:W-:Y:S05]  /*09d0*/  EXIT ;  /* 0x000000000000794d */ /* 0x000fea0003800000 */
.L_x_7:
[----:B------:R-:W-:-:S00]  /*09e0*/  BRA `(.L_x_7) ;  /* 0xfffffffc00fc7947 */ /* 0x000fc0000383ffff */
[----:B------:R-:W-:-:S00]  /*09f0*/  NOP ;  /* 0x0000000000007918 */ /* 0x000fc00000000000 */
        /* <DEDUP_REMOVED lines=8> */
.L_x_8:


//--------------------- .nv.shared._Z8d_matmulPiS_S_iii --------------------------
	.section	.nv.shared._Z8d_matmulPiS_S_iii,"aw",@nobits
	.sectionflags	@""
	.align	4
.nv.shared._Z8d_matmulPiS_S_iii:
	.zero		3072


//--------------------- .nv.shared.reserved.0     --------------------------
	.section	.nv.shared.reserved.0,"aw",@nobits
	.weak		__nv_reservedSMEM_offset_0_alias
	.size		__nv_reservedSMEM_offset_0_alias, 0, 64
	.other		__nv_reservedSMEM_offset_0_alias,@"STO_CUDA_RESERVED_SHARED STV_DEFAULT"
__nv_reservedSMEM_offset_0_alias:
	.zero		0
	.zero		64


//--------------------- .nv.constant0._Z8d_matmulPiS_S_iii --------------------------
	.section	.nv.constant0._Z8d_matmulPiS_S_iii,"a",@progbits
	.sectionflags	@""
	.align	4
.nv.constant0._Z8d_matmulPiS_S_iii:
	.zero		932


//--------------------- SYMBOLS --------------------------

	.type		.nv.reservedSmem.offset0,@object
	.size		.nv.reservedSmem.offset0,0x4
	.type		.nv.reservedSmem.cap,@object
	.size		.nv.reservedSmem.cap,0x4
